	.headerflags	@"EF_CUDA_TEXMODE_UNIFIED EF_CUDA_64BIT_ADDRESS EF_CUDA_SM86 EF_CUDA_VIRTUAL_SM(EF_CUDA_SM86)"
	.elftype	@"ET_EXEC"


//--------------------- .nv.info                  --------------------------
	.section	.nv.info,"",@"SHT_CUDA_INFO"
	.align	4


	//----- nvinfo : EIATTR_REGCOUNT
	.align		4
        /*0000*/ 	.byte	0x04, 0x2f
        /*0002*/ 	.short	(.L_1 - .L_0)
	.align		4
.L_0:
        /*0004*/ 	.word	index@(triton_poi_fused_cat_14)
        /*0008*/ 	.word	0x00000016


	//----- nvinfo : EIATTR_MIN_STACK_SIZE
	.align		4
.L_1:
        /*000c*/ 	.byte	0x04, 0x12
        /*000e*/ 	.short	(.L_3 - .L_2)
	.align		4
.L_2:
        /*0010*/ 	.word	index@(triton_poi_fused_cat_14)
        /*0014*/ 	.word	0x00000000


	//----- nvinfo : EIATTR_FRAME_SIZE
	.align		4
.L_3:
        /*0018*/ 	.byte	0x04, 0x11
        /*001a*/ 	.short	(.L_5 - .L_4)
	.align		4
.L_4:
        /*001c*/ 	.word	index@(triton_poi_fused_cat_14)
        /*0020*/ 	.word	0x00000000


	//----- nvinfo : EIATTR_MIN_STACK_SIZE
	.align		4
.L_5:
        /*0024*/ 	.byte	0x04, 0x12
        /*0026*/ 	.short	(.L_7 - .L_6)
	.align		4
.L_6:
        /*0028*/ 	.word	index@(triton_poi_fused_cat_14)
        /*002c*/ 	.word	0x00000000
.L_7:


//--------------------- .nv.info.triton_poi_fused_cat_14 --------------------------
	.section	.nv.info.triton_poi_fused_cat_14,"",@"SHT_CUDA_INFO"
	.sectionflags	@""
	.align	4


	//----- nvinfo : EIATTR_CUDA_API_VERSION
	.align		4
        /*0000*/ 	.byte	0x04, 0x37
        /*0002*/ 	.short	(.L_9 - .L_8)
.L_8:
        /*0004*/ 	.word	0x0000007c


	//----- nvinfo : EIATTR_SW2861232_WAR
	.align		4
.L_9:
        /*0008*/ 	.byte	0x01, 0x35
	.zero		2


	//----- nvinfo : EIATTR_PARAM_CBANK
	.align		4
        /*000c*/ 	.byte	0x04, 0x0a
        /*000e*/ 	.short	(.L_11 - .L_10)
	.align		4
.L_10:
        /*0010*/ 	.word	index@(.nv.constant0.triton_poi_fused_cat_14)
        /*0014*/ 	.short	0x0160
        /*0016*/ 	.short	0x0028


	//----- nvinfo : EIATTR_CBANK_PARAM_SIZE
	.align		4
.L_11:
        /*0018*/ 	.byte	0x03, 0x19
        /*001a*/ 	.short	0x0028


	//----- nvinfo : EIATTR_KPARAM_INFO
	.align		4
        /*001c*/ 	.byte	0x04, 0x17
        /*001e*/ 	.short	(.L_13 - .L_12)
.L_12:
        /*0020*/ 	.word	0x00000000
        /*0024*/ 	.short	0x0004
        /*0026*/ 	.short	0x0020
        /*0028*/ 	.byte	0x00, 0xf4, 0x21, 0x00


	//----- nvinfo : EIATTR_KPARAM_INFO
	.align		4
.L_13:
        /*002c*/ 	.byte	0x04, 0x17
        /*002e*/ 	.short	(.L_15 - .L_14)
.L_14:
        /*0030*/ 	.word	0x00000000
        /*0034*/ 	.short	0x0003
        /*0036*/ 	.short	0x0018
        /*0038*/ 	.byte	0x00, 0xf0, 0x11, 0x00


	//----- nvinfo : EIATTR_KPARAM_INFO
	.align		4
.L_15:
        /*003c*/ 	.byte	0x04, 0x17
        /*003e*/ 	.short	(.L_17 - .L_16)
.L_16:
        /*0040*/ 	.word	0x00000000
        /*0044*/ 	.short	0x0002
        /*0046*/ 	.short	0x0010
        /*0048*/ 	.byte	0x00, 0xf4, 0x21, 0x00


	//----- nvinfo : EIATTR_KPARAM_INFO
	.align		4
.L_17:
        /*004c*/ 	.byte	0x04, 0x17
        /*004e*/ 	.short	(.L_19 - .L_18)
.L_18:
        /*0050*/ 	.word	0x00000000
        /*0054*/ 	.short	0x0001
        /*0056*/ 	.short	0x0008
        /*0058*/ 	.byte	0x00, 0xf4, 0x21, 0x00


	//----- nvinfo : EIATTR_KPARAM_INFO
	.align		4
.L_19:
        /*005c*/ 	.byte	0x04, 0x17
        /*005e*/ 	.short	(.L_21 - .L_20)
.L_20:
        /*0060*/ 	.word	0x00000000
        /*0064*/ 	.short	0x0000
        /*0066*/ 	.short	0x0000
        /*0068*/ 	.byte	0x00, 0xf4, 0x21, 0x00


	//----- nvinfo : EIATTR_MAXREG_COUNT
	.align		4
.L_21:
        /*006c*/ 	.byte	0x03, 0x1b
        /*006e*/ 	.short	0x00ff


	//----- nvinfo : EIATTR_EXIT_INSTR_OFFSETS
	.align		4
        /*0070*/ 	.byte	0x04, 0x1c
        /*0072*/ 	.short	(.L_23 - .L_22)


	//   ....[0]....
.L_22:
        /*0074*/ 	.word	0x00000500


	//----- nvinfo : EIATTR_REQNTID
	.align		4
.L_23:
        /*0078*/ 	.byte	0x04, 0x10
        /*007a*/ 	.short	(.L_25 - .L_24)
.L_24:
        /*007c*/ 	.word	0x00000080
        /*0080*/ 	.word	0x00000001
        /*0084*/ 	.word	0x00000001
.L_25:


//--------------------- .nv.callgraph             --------------------------
	.section	.nv.callgraph,"",@"SHT_CUDA_CALLGRAPH"
	.align	4
	.sectionentsize	8
	.align		4
        /*0000*/ 	.word	0x00000000
	.align		4
        /*0004*/ 	.word	0xffffffff
	.align		4
        /*0008*/ 	.word	0x00000000
	.align		4
        /*000c*/ 	.word	0xfffffffe
	.align		4
        /*0010*/ 	.word	0x00000000
	.align		4
        /*0014*/ 	.word	0xfffffffd
	.align		4
        /*0018*/ 	.word	0x00000000
	.align		4
        /*001c*/ 	.word	0xfffffffc


//--------------------- .nv.rel.action            --------------------------
	.section	.nv.rel.action,"",@"SHT_CUDA_RELOCINFO"
	.align	8
	.sectionentsize	8
        /*0000*/ 	.byte	0x73, 0x00, 0x00, 0x00, 0x00, 0x00, 0x00, 0x00, 0x00, 0x00, 0x00, 0x11, 0x25, 0x00, 0x05, 0x36


//--------------------- .nv.constant0.triton_poi_fused_cat_14 --------------------------
	.section	.nv.constant0.triton_poi_fused_cat_14,"a",@progbits
	.sectionflags	@""
	.align	4
.nv.constant0.triton_poi_fused_cat_14:
	.zero		392


//--------------------- .text.triton_poi_fused_cat_14 --------------------------
	.section	.text.triton_poi_fused_cat_14,"ax",@progbits
	.sectioninfo	@"SHI_REGISTERS=22"
	.align	128
        .global         triton_poi_fused_cat_14
        .type           triton_poi_fused_cat_14,@function
        .size           triton_poi_fused_cat_14,(.L_x_1 - triton_poi_fused_cat_14)
        .other          triton_poi_fused_cat_14,@"STO_CUDA_ENTRY STV_DEFAULT"
triton_poi_fused_cat_14:
.text.triton_poi_fused_cat_14:
[----:B------:R-:W-:Y:S02]  /*0000*/  IMAD.MOV.U32 R1, RZ, RZ, c[0x0][0x28] ;  /* 0x00000a00ff017624 */ /* 0x000fe400078e00ff */
[----:B------:R-:W0:Y:S01]  /*0010*/  S2R R0, SR_TID.X ;  /* 0x0000000000007919 */ /* 0x000e220000002100 */
[----:B------:R-:W-:Y:S01]  /*0020*/  IMAD.MOV.U32 R19, RZ, RZ, 0x2 ;  /* 0x00000002ff137424 */ /* 0x000fe200078e00ff */
[----:B------:R-:W-:Y:S02]  /*0030*/  ULDC.64 UR4, c[0x0][0x118] ;  /* 0x0000460000047ab9 */ /* 0x000fe40000000a00 */
[----:B------:R-:W1:Y:S01]  /*0040*/  S2R R9, SR_CTAID.X ;  /* 0x0000000000097919 */ /* 0x000e620000002500 */
[----:B0-----:R-:W-:Y:S01]  /*0050*/  IMAD.SHL.U32 R0, R0, 0x8, RZ ;  /* 0x0000000800007824 */ /* 0x001fe200078e00ff */
[----:B-1----:R-:W-:-:S04]  /*0060*/  SHF.R.S32.HI R2, RZ, 0x15, R9 ;  /* 0x00000015ff027819 */ /* 0x002fc80000011409 */
[----:B------:R-:W-:Y:S02]  /*0070*/  LOP3.LUT R0, R0, 0x3f8, RZ, 0xc0, !PT ;  /* 0x000003f800007812 */ /* 0x000fe400078ec0ff */
[----:B------:R-:W-:-:S03]  /*0080*/  SGXT R2, R2, 0x1 ;  /* 0x000000010202781a */ /* 0x000fc60000000200 */
[----:B------:R-:W-:-:S04]  /*0090*/  IMAD R3, R9, 0x400, R0 ;  /* 0x0000040009037824 */ /* 0x000fc800078e0200 */
[----:B------:R-:W-:-:S05]  /*00a0*/  IMAD.HI R0, R3, 0x78787879, RZ ;  /* 0x7878787903007827 */ /* 0x000fca00078e02ff */
[----:B------:R-:W-:-:S04]  /*00b0*/  SHF.R.U32.HI R5, RZ, 0x1f, R0 ;  /* 0x0000001fff057819 */ /* 0x000fc80000011600 */
[----:B------:R-:W-:-:S04]  /*00c0*/  LEA.HI.SX32 R7, R0, R5, 0xf ;  /* 0x0000000500077211 */ /* 0x000fc800078f7aff */
[----:B------:R-:W-:-:S05]  /*00d0*/  PRMT R0, R7, 0x9910, RZ ;  /* 0x0000991007007816 */ /* 0x000fca00000000ff */
[----:B------:R-:W-:-:S05]  /*00e0*/  IMAD R0, R0, 0x2aab, RZ ;  /* 0x00002aab00007824 */ /* 0x000fca00078e02ff */
[----:B------:R-:W-:-:S04]  /*00f0*/  SHF.R.S32.HI R0, RZ, 0x10, R0 ;  /* 0x00000010ff007819 */ /* 0x000fc80000011400 */
[----:B------:R-:W-:-:S04]  /*0100*/  LOP3.LUT R5, R0, 0xffff, RZ, 0xc0, !PT ;  /* 0x0000ffff00057812 */ /* 0x000fc800078ec0ff */
[----:B------:R-:W-:-:S04]  /*0110*/  SHF.R.U32.HI R0, RZ, 0x1, R5 ;  /* 0x00000001ff007819 */ /* 0x000fc80000011605 */
[----:B------:R-:W-:-:S04]  /*0120*/  LEA.HI R0, R5, R0, RZ, 0x11 ;  /* 0x0000000005007211 */ /* 0x000fc800078f88ff */
[----:B------:R-:W-:Y:S02]  /*0130*/  PRMT R4, R0, 0x9910, RZ ;  /* 0x0000991000047816 */ /* 0x000fe400000000ff */
[----:B------:R-:W-:-:S03]  /*0140*/  LEA.HI R0, R2, R3, RZ, 0x6 ;  /* 0x0000000302007211 */ /* 0x000fc600078f30ff */
[----:B------:R-:W-:Y:S01]  /*0150*/  IMAD.MOV.U32 R2, RZ, RZ, R4 ;  /* 0x000000ffff027224 */ /* 0x000fe200078e0004 */
[----:B------:R-:W-:-:S03]  /*0160*/  SHF.R.S32.HI R4, RZ, 0x6, R0 ;  /* 0x00000006ff047819 */ /* 0x000fc60000011400 */
[----:B------:R-:W-:Y:S02]  /*0170*/  IMAD R2, R2, 0xc, RZ ;  /* 0x0000000c02027824 */ /* 0x000fe400078e02ff */
[----:B------:R-:W-:-:S04]  /*0180*/  IMAD.HI R5, R4, 0x78787879, RZ ;  /* 0x7878787904057827 */ /* 0x000fc800078e02ff */
[----:B------:R-:W-:Y:S01]  /*0190*/  IMAD.MOV R10, RZ, RZ, -R2 ;  /* 0x000000ffff0a7224 */ /* 0x000fe200078e0a02 */
[----:B------:R-:W-:Y:S01]  /*01a0*/  SHF.R.U32.HI R6, RZ, 0x1f, R5 ;  /* 0x0000001fff067819 */ /* 0x000fe20000011605 */
[----:B------:R-:W-:-:S03]  /*01b0*/  IMAD.MOV.U32 R2, RZ, RZ, RZ ;  /* 0x000000ffff027224 */ /* 0x000fc600078e00ff */
[----:B------:R-:W-:Y:S01]  /*01c0*/  PRMT R10, R10, 0x7710, RZ ;  /* 0x000077100a0a7816 */ /* 0x000fe200000000ff */
[----:B------:R-:W-:Y:S01]  /*01d0*/  IMAD.HI R8, R3, -0x5f5f5f5f, R2 ;  /* 0xa0a0a0a103087827 */ /* 0x000fe200078e0202 */
[----:B------:R-:W-:Y:S02]  /*01e0*/  LEA.HI.SX32 R5, R5, R6, 0x15 ;  /* 0x0000000605057211 */ /* 0x000fe400078faaff */
[----:B------:R-:W-:Y:S01]  /*01f0*/  LOP3.LUT R2, R0, 0xffffffc0, RZ, 0xc0, !PT ;  /* 0xffffffc000027812 */ /* 0x000fe200078ec0ff */
[----:B------:R-:W-:Y:S01]  /*0200*/  IMAD.IADD R7, R7, 0x1, R10 ;  /* 0x0000000107077824 */ /* 0x000fe200078e020a */
[----:B------:R-:W-:Y:S01]  /*0210*/  SHF.R.U32.HI R9, RZ, 0x1f, R8 ;  /* 0x0000001fff097819 */ /* 0x000fe20000011608 */
[----:B------:R-:W-:Y:S02]  /*0220*/  IMAD R5, R5, -0x1100, R4 ;  /* 0xffffef0005057824 */ /* 0x000fe400078e0204 */
[----:B------:R-:W-:Y:S01]  /*0230*/  IMAD.IADD R2, R3, 0x1, -R2 ;  /* 0x0000000103027824 */ /* 0x000fe200078e0a02 */
[----:B------:R-:W-:Y:S01]  /*0240*/  PRMT R7, R7, 0x9910, RZ ;  /* 0x0000991007077816 */ /* 0x000fe200000000ff */
[----:B------:R-:W-:Y:S01]  /*0250*/  IMAD R0, R5, 0x900, RZ ;  /* 0x0000090005007824 */ /* 0x000fe200078e02ff */
[----:B------:R-:W-:-:S02]  /*0260*/  LEA.HI.SX32 R9, R8, R9, 0xb ;  /* 0x0000000908097211 */ /* 0x000fc400078f5aff */
[----:B------:R-:W-:Y:S01]  /*0270*/  SHF.R.S32.HI R8, RZ, 0x1f, R2 ;  /* 0x0000001fff087819 */ /* 0x000fe20000011402 */
[----:B------:R-:W-:Y:S01]  /*0280*/  IMAD.SHL.U32 R7, R7, 0x40, RZ ;  /* 0x0000004007077824 */ /* 0x000fe200078e00ff */
[----:B------:R-:W-:Y:S01]  /*0290*/  SHF.R.S32.HI R6, RZ, 0x1f, R0 ;  /* 0x0000001fff067819 */ /* 0x000fe20000011400 */
[----:B------:R-:W-:-:S03]  /*02a0*/  IMAD R4, R9, 0x90000, RZ ;  /* 0x0009000009047824 */ /* 0x000fc600078e02ff */
[--C-:B------:R-:W-:Y:S02]  /*02b0*/  SHF.R.S32.HI R11, RZ, 0x1f, R7.reuse ;  /* 0x0000001fff0b7819 */ /* 0x100fe40000011407 */
[CCC-:B------:R-:W-:Y:S02]  /*02c0*/  IADD3 R13, P0, P1, R0.reuse, R2.reuse, R7.reuse ;  /* 0x00000002000d7210 */ /* 0x1c0fe4000791e007 */
[----:B------:R-:W-:Y:S02]  /*02d0*/  IADD3 R0, R0, R2, R7 ;  /* 0x0000000200007210 */ /* 0x000fe40007ffe007 */
[----:B------:R-:W-:Y:S02]  /*02e0*/  IADD3.X R11, R6, R8, R11, P0, P1 ;  /* 0x00000008060b7210 */ /* 0x000fe400007e240b */
[C---:B------:R-:W-:Y:S01]  /*02f0*/  IADD3 R6, P0, R4.reuse, R13, RZ ;  /* 0x0000000d04067210 */ /* 0x040fe20007f1e0ff */
[----:B------:R-:W-:Y:S01]  /*0300*/  IMAD R0, R9, 0x900000, R0 ;  /* 0x0090000009007824 */ /* 0x000fe200078e0200 */
[----:B------:R-:W-:Y:S01]  /*0310*/  ISETP.GT.AND P1, PT, R5, 0xff, PT ;  /* 0x000000ff0500780c */ /* 0x000fe20003f24270 */
[----:B------:R-:W-:Y:S01]  /*0320*/  CS2R R8, SRZ ;  /* 0x0000000000087805 */ /* 0x000fe2000001ff00 */
[----:B------:R-:W-:-:S02]  /*0330*/  LEA.HI.X.SX32 R7, R4, R11, 0x1, P0 ;  /* 0x0000000b04077211 */ /* 0x000fc400000f0eff */
[----:B------:R-:W-:Y:S01]  /*0340*/  ISETP.GE.AND P0, PT, R5, 0x100, PT ;  /* 0x000001000500780c */ /* 0x000fe20003f06270 */
[----:B------:R-:W-:Y:S01]  /*0350*/  CS2R R10, SRZ ;  /* 0x00000000000a7805 */ /* 0x000fe2000001ff00 */
[----:B------:R-:W-:Y:S01]  /*0360*/  LEA R14, P2, R6, c[0x0][0x160], 0x1 ;  /* 0x00005800060e7a11 */ /* 0x000fe200078408ff */
[----:B------:R-:W-:Y:S01]  /*0370*/  CS2R R4, SRZ ;  /* 0x0000000000047805 */ /* 0x000fe2000001ff00 */
[----:B------:R-:W-:Y:S02]  /*0380*/  IADD3 R0, R0, -0x8fa00, RZ ;  /* 0xfff7060000007810 */ /* 0x000fe40007ffe0ff */
[----:B------:R-:W-:Y:S02]  /*0390*/  LEA.HI.X R15, R6, c[0x0][0x164], R7, 0x1, P2 ;  /* 0x00005900060f7a11 */ /* 0x000fe400010f0c07 */
[----:B------:R-:W-:Y:S01]  /*03a0*/  CS2R R6, SRZ ;  /* 0x0000000000067805 */ /* 0x000fe2000001ff00 */
[----:B------:R-:W-:-:S05]  /*03b0*/  IMAD.WIDE R12, R0, R19, c[0x0][0x168] ;  /* 0x00005a00000c7625 */ /* 0x000fca00078e0213 */
[----:B------:R-:W2:Y:S04]  /*03c0*/  @!P0 LDG.E.128 R4, [R14.64+0xc00] ;  /* 0x000c00040e048981 */ /* 0x000ea8000c1e1d00 */
[----:B------:R-:W3:Y:S01]  /*03d0*/  @P1 LDG.E.128 R8, [R12.64] ;  /* 0x000000040c081981 */ /* 0x000ee2000c1e1d00 */
[----:B------:R-:W-:Y:S01]  /*03e0*/  IMAD.WIDE R2, R3, R19, c[0x0][0x170] ;  /* 0x00005c0003027625 */ /* 0x000fe200078e0213 */
[----:B--2---:R-:W-:Y:S02]  /*03f0*/  PRMT R0, R0, 0x7610, R4 ;  /* 0x0000761000007816 */ /* 0x004fe40000000004 */
[C---:B---3--:R-:W-:Y:S02]  /*0400*/  SEL R17, R4.reuse, R8, !P0 ;  /* 0x0000000804117207 */ /* 0x048fe40004000000 */
[----:B------:R-:W-:-:S02]  /*0410*/  PRMT R4, R4, 0x7610, R5 ;  /* 0x0000761004047816 */ /* 0x000fc40000000005 */
[----:B------:R-:W-:Y:S02]  /*0420*/  SEL R5, R5, R9, !P0 ;  /* 0x0000000905057207 */ /* 0x000fe40004000000 */
[----:B------:R-:W-:Y:S02]  /*0430*/  @P0 PRMT R0, R0, 0x7610, R8 ;  /* 0x0000761000000816 */ /* 0x000fe40000000008 */
[----:B------:R-:W-:Y:S02]  /*0440*/  PRMT R5, R5, 0x7610, R6 ;  /* 0x0000761005057816 */ /* 0x000fe40000000006 */
[----:B------:R-:W-:Y:S02]  /*0450*/  SEL R6, R6, R10, !P0 ;  /* 0x0000000a06067207 */ /* 0x000fe40004000000 */
[----:B------:R-:W-:Y:S02]  /*0460*/  @P0 PRMT R4, R4, 0x7610, R9 ;  /* 0x0000761004040816 */ /* 0x000fe40000000009 */
[----:B------:R-:W-:-:S02]  /*0470*/  PRMT R6, R6, 0x7610, R7 ;  /* 0x0000761006067816 */ /* 0x000fc40000000007 */
[----:B------:R-:W-:Y:S02]  /*0480*/  SEL R7, R7, R11, !P0 ;  /* 0x0000000b07077207 */ /* 0x000fe40004000000 */
[----:B------:R-:W-:Y:S02]  /*0490*/  @P0 PRMT R5, R5, 0x7610, R10 ;  /* 0x0000761005050816 */ /* 0x000fe4000000000a */
[----:B------:R-:W-:Y:S02]  /*04a0*/  @P0 PRMT R6, R6, 0x7610, R11 ;  /* 0x0000761006060816 */ /* 0x000fe4000000000b */
[----:B------:R-:W-:Y:S02]  /*04b0*/  PRMT R8, R17, 0x7610, R0 ;  /* 0x0000761011087816 */ /* 0x000fe40000000000 */
[----:B------:R-:W-:Y:S02]  /*04c0*/  PRMT R9, R5, 0x7610, R4 ;  /* 0x0000761005097816 */ /* 0x000fe40000000004 */
[----:B------:R-:W-:-:S02]  /*04d0*/  PRMT R10, R6, 0x7610, R5 ;  /* 0x00007610060a7816 */ /* 0x000fc40000000005 */
[----:B------:R-:W-:-:S05]  /*04e0*/  PRMT R11, R7, 0x7610, R6 ;  /* 0x00007610070b7816 */ /* 0x000fca0000000006 */
[----:B------:R-:W-:Y:S01]  /*04f0*/  STG.E.128 [R2.64], R8 ;  /* 0x0000000802007986 */ /* 0x000fe2000c101d04 */
[----:B------:R-:W-:Y:S05]  /*0500*/  EXIT ;  /* 0x000000000000794d */ /* 0x000fea0003800000 */
.L_x_0:
[----:B------:R-:W-:-:S00]  /*0510*/  BRA `(.L_x_0) ;  /* 0xfffffff000007947 */ /* 0x000fc0000383ffff */
[----:B------:R-:W-:-:S00]  /*0520*/  NOP ;  /* 0x0000000000007918 */ /* 0x000fc00000000000 */
        /* <DEDUP_REMOVED lines=13> */
.L_x_1:
